//
// Generated by NVIDIA NVVM Compiler
//
// Compiler Build ID: CL-36424714
// Cuda compilation tools, release 13.0, V13.0.88
// Based on NVVM 20.0.0
//

.version 9.0
.target sm_100
.address_size 64

	// .globl	_Z9vectorAddPKdS0_Pdi
.global .align 1 .b8 SYMBOL_TABLE[16] = {48, 49, 50, 51, 52, 53, 54, 55, 56, 57, 43, 45, 42, 47, 61};
// _ZZ20generate_clue_kernelPKhS0_PhjjE7myGuess has been demoted

.visible .entry _Z9vectorAddPKdS0_Pdi(
	.param .u64 .ptr .align 1 _Z9vectorAddPKdS0_Pdi_param_0,
	.param .u64 .ptr .align 1 _Z9vectorAddPKdS0_Pdi_param_1,
	.param .u64 .ptr .align 1 _Z9vectorAddPKdS0_Pdi_param_2,
	.param .u32 _Z9vectorAddPKdS0_Pdi_param_3
)
{
	.reg .pred 	%p<2>;
	.reg .b32 	%r<6>;
	.reg .b64 	%rd<11>;
	.reg .b64 	%fd<4>;

	ld.param.u64 	%rd1, [_Z9vectorAddPKdS0_Pdi_param_0];
	ld.param.u64 	%rd2, [_Z9vectorAddPKdS0_Pdi_param_1];
	ld.param.u64 	%rd3, [_Z9vectorAddPKdS0_Pdi_param_2];
	ld.param.u32 	%r2, [_Z9vectorAddPKdS0_Pdi_param_3];
	mov.u32 	%r3, %ntid.x;
	mov.u32 	%r4, %ctaid.x;
	mov.u32 	%r5, %tid.x;
	mad.lo.s32 	%r1, %r3, %r4, %r5;
	setp.ge.s32 	%p1, %r1, %r2;
	@%p1 bra 	$L__BB0_2;
	cvta.to.global.u64 	%rd4, %rd1;
	cvta.to.global.u64 	%rd5, %rd2;
	cvta.to.global.u64 	%rd6, %rd3;
	mul.wide.s32 	%rd7, %r1, 8;
	add.s64 	%rd8, %rd4, %rd7;
	ld.global.f64 	%fd1, [%rd8];
	add.s64 	%rd9, %rd5, %rd7;
	ld.global.f64 	%fd2, [%rd9];
	add.f64 	%fd3, %fd1, %fd2;
	add.s64 	%rd10, %rd6, %rd7;
	st.global.f64 	[%rd10], %fd3;
$L__BB0_2:
	ret;

}
	// .globl	_Z20generate_clue_kernelPKhS0_Phjj
.visible .entry _Z20generate_clue_kernelPKhS0_Phjj(
	.param .u64 .ptr .align 1 _Z20generate_clue_kernelPKhS0_Phjj_param_0,
	.param .u64 .ptr .align 1 _Z20generate_clue_kernelPKhS0_Phjj_param_1,
	.param .u64 .ptr .align 1 _Z20generate_clue_kernelPKhS0_Phjj_param_2,
	.param .u32 _Z20generate_clue_kernelPKhS0_Phjj_param_3,
	.param .u32 _Z20generate_clue_kernelPKhS0_Phjj_param_4
)
{
	.local .align 1 .b8 	__local_depot1[15];
	.reg .b64 	%SP;
	.reg .b64 	%SPL;
	.reg .pred 	%p<19>;
	.reg .b16 	%rs<81>;
	.reg .b32 	%r<16>;
	.reg .b64 	%rd<67>;
	// demoted variable
	.shared .align 1 .b8 _ZZ20generate_clue_kernelPKhS0_PhjjE7myGuess[8];
	mov.u64 	%SPL, __local_depot1;
	ld.param.u64 	%rd2, [_Z20generate_clue_kernelPKhS0_Phjj_param_1];
	ld.param.u32 	%r3, [_Z20generate_clue_kernelPKhS0_Phjj_param_4];
	mov.u32 	%r4, %tid.x;
	mov.u32 	%r5, %ntid.x;
	mov.u32 	%r6, %ctaid.x;
	mad.lo.s32 	%r1, %r5, %r6, %r4;
	setp.ne.s32 	%p1, %r4, 0;
	@%p1 bra 	$L__BB1_2;
	cvta.to.global.u64 	%rd4, %rd2;
	ld.global.u8 	%rs1, [%rd4];
	st.shared.u8 	[_ZZ20generate_clue_kernelPKhS0_PhjjE7myGuess], %rs1;
	ld.global.u8 	%rs2, [%rd4+1];
	st.shared.u8 	[_ZZ20generate_clue_kernelPKhS0_PhjjE7myGuess+1], %rs2;
	ld.global.u8 	%rs3, [%rd4+2];
	st.shared.u8 	[_ZZ20generate_clue_kernelPKhS0_PhjjE7myGuess+2], %rs3;
	ld.global.u8 	%rs4, [%rd4+3];
	st.shared.u8 	[_ZZ20generate_clue_kernelPKhS0_PhjjE7myGuess+3], %rs4;
	ld.global.u8 	%rs5, [%rd4+4];
	st.shared.u8 	[_ZZ20generate_clue_kernelPKhS0_PhjjE7myGuess+4], %rs5;
	ld.global.u8 	%rs6, [%rd4+5];
	st.shared.u8 	[_ZZ20generate_clue_kernelPKhS0_PhjjE7myGuess+5], %rs6;
	ld.global.u8 	%rs7, [%rd4+6];
	st.shared.u8 	[_ZZ20generate_clue_kernelPKhS0_PhjjE7myGuess+6], %rs7;
	ld.global.u8 	%rs8, [%rd4+7];
	st.shared.u8 	[_ZZ20generate_clue_kernelPKhS0_PhjjE7myGuess+7], %rs8;
$L__BB1_2:
	bar.sync 	0;
	setp.ge.u32 	%p2, %r1, %r3;
	@%p2 bra 	$L__BB1_4;
	ld.param.u32 	%r15, [_Z20generate_clue_kernelPKhS0_Phjj_param_3];
	ld.param.u64 	%rd66, [_Z20generate_clue_kernelPKhS0_Phjj_param_2];
	ld.param.u64 	%rd65, [_Z20generate_clue_kernelPKhS0_Phjj_param_0];
	cvta.to.global.u64 	%rd5, %rd65;
	cvta.to.global.u64 	%rd6, %rd66;
	add.u64 	%rd8, %SPL, 0;
	mov.b16 	%rs9, 0;
	st.local.u8 	[%rd8], %rs9;
	st.local.u8 	[%rd8+1], %rs9;
	st.local.u8 	[%rd8+2], %rs9;
	st.local.u8 	[%rd8+3], %rs9;
	st.local.u8 	[%rd8+4], %rs9;
	st.local.u8 	[%rd8+5], %rs9;
	st.local.u8 	[%rd8+6], %rs9;
	st.local.u8 	[%rd8+7], %rs9;
	st.local.u8 	[%rd8+8], %rs9;
	st.local.u8 	[%rd8+9], %rs9;
	st.local.u8 	[%rd8+10], %rs9;
	st.local.u8 	[%rd8+11], %rs9;
	st.local.u8 	[%rd8+12], %rs9;
	st.local.u8 	[%rd8+13], %rs9;
	st.local.u8 	[%rd8+14], %rs9;
	mul.lo.s32 	%r7, %r15, %r1;
	cvt.u64.u32 	%rd9, %r7;
	add.s64 	%rd10, %rd5, %rd9;
	ld.global.u8 	%rs10, [%rd10];
	ld.shared.u8 	%rs11, [_ZZ20generate_clue_kernelPKhS0_PhjjE7myGuess];
	setp.ne.s16 	%p3, %rs10, %rs11;
	selp.u16 	%rs12, 1, 0, %p3;
	cvt.u64.u16 	%rd11, %rs10;
	add.s64 	%rd12, %rd8, %rd11;
	ld.local.u8 	%rs13, [%rd12];
	add.s16 	%rs14, %rs13, %rs12;
	st.local.u8 	[%rd12], %rs14;
	add.s32 	%r8, %r7, 1;
	cvt.u64.u32 	%rd13, %r8;
	add.s64 	%rd14, %rd5, %rd13;
	ld.global.u8 	%rs15, [%rd14];
	ld.shared.u8 	%rs16, [_ZZ20generate_clue_kernelPKhS0_PhjjE7myGuess+1];
	setp.ne.s16 	%p4, %rs15, %rs16;
	selp.u16 	%rs17, 1, 0, %p4;
	cvt.u64.u16 	%rd15, %rs15;
	add.s64 	%rd16, %rd8, %rd15;
	ld.local.u8 	%rs18, [%rd16];
	add.s16 	%rs19, %rs18, %rs17;
	st.local.u8 	[%rd16], %rs19;
	add.s32 	%r9, %r7, 2;
	cvt.u64.u32 	%rd17, %r9;
	add.s64 	%rd18, %rd5, %rd17;
	ld.global.u8 	%rs20, [%rd18];
	ld.shared.u8 	%rs21, [_ZZ20generate_clue_kernelPKhS0_PhjjE7myGuess+2];
	setp.ne.s16 	%p5, %rs20, %rs21;
	selp.u16 	%rs22, 1, 0, %p5;
	cvt.u64.u16 	%rd19, %rs20;
	add.s64 	%rd20, %rd8, %rd19;
	ld.local.u8 	%rs23, [%rd20];
	add.s16 	%rs24, %rs23, %rs22;
	st.local.u8 	[%rd20], %rs24;
	add.s32 	%r10, %r7, 3;
	cvt.u64.u32 	%rd21, %r10;
	add.s64 	%rd22, %rd5, %rd21;
	ld.global.u8 	%rs25, [%rd22];
	ld.shared.u8 	%rs26, [_ZZ20generate_clue_kernelPKhS0_PhjjE7myGuess+3];
	setp.ne.s16 	%p6, %rs25, %rs26;
	selp.u16 	%rs27, 1, 0, %p6;
	cvt.u64.u16 	%rd23, %rs25;
	add.s64 	%rd24, %rd8, %rd23;
	ld.local.u8 	%rs28, [%rd24];
	add.s16 	%rs29, %rs28, %rs27;
	st.local.u8 	[%rd24], %rs29;
	add.s32 	%r11, %r7, 4;
	cvt.u64.u32 	%rd25, %r11;
	add.s64 	%rd26, %rd5, %rd25;
	ld.global.u8 	%rs30, [%rd26];
	ld.shared.u8 	%rs31, [_ZZ20generate_clue_kernelPKhS0_PhjjE7myGuess+4];
	setp.ne.s16 	%p7, %rs30, %rs31;
	selp.u16 	%rs32, 1, 0, %p7;
	cvt.u64.u16 	%rd27, %rs30;
	add.s64 	%rd28, %rd8, %rd27;
	ld.local.u8 	%rs33, [%rd28];
	add.s16 	%rs34, %rs33, %rs32;
	st.local.u8 	[%rd28], %rs34;
	add.s32 	%r12, %r7, 5;
	cvt.u64.u32 	%rd29, %r12;
	add.s64 	%rd30, %rd5, %rd29;
	ld.global.u8 	%rs35, [%rd30];
	ld.shared.u8 	%rs36, [_ZZ20generate_clue_kernelPKhS0_PhjjE7myGuess+5];
	setp.ne.s16 	%p8, %rs35, %rs36;
	selp.u16 	%rs37, 1, 0, %p8;
	cvt.u64.u16 	%rd31, %rs35;
	add.s64 	%rd32, %rd8, %rd31;
	ld.local.u8 	%rs38, [%rd32];
	add.s16 	%rs39, %rs38, %rs37;
	st.local.u8 	[%rd32], %rs39;
	add.s32 	%r13, %r7, 6;
	cvt.u64.u32 	%rd33, %r13;
	add.s64 	%rd34, %rd5, %rd33;
	ld.global.u8 	%rs40, [%rd34];
	ld.shared.u8 	%rs41, [_ZZ20generate_clue_kernelPKhS0_PhjjE7myGuess+6];
	setp.ne.s16 	%p9, %rs40, %rs41;
	selp.u16 	%rs42, 1, 0, %p9;
	cvt.u64.u16 	%rd35, %rs40;
	add.s64 	%rd36, %rd8, %rd35;
	ld.local.u8 	%rs43, [%rd36];
	add.s16 	%rs44, %rs43, %rs42;
	st.local.u8 	[%rd36], %rs44;
	add.s32 	%r14, %r7, 7;
	cvt.u64.u32 	%rd37, %r14;
	add.s64 	%rd38, %rd5, %rd37;
	ld.global.u8 	%rs45, [%rd38];
	ld.shared.u8 	%rs46, [_ZZ20generate_clue_kernelPKhS0_PhjjE7myGuess+7];
	setp.ne.s16 	%p10, %rs45, %rs46;
	selp.u16 	%rs47, 1, 0, %p10;
	cvt.u64.u16 	%rd39, %rs45;
	add.s64 	%rd40, %rd8, %rd39;
	ld.local.u8 	%rs48, [%rd40];
	add.s16 	%rs49, %rs48, %rs47;
	st.local.u8 	[%rd40], %rs49;
	cvt.u64.u16 	%rd41, %rs11;
	add.s64 	%rd42, %rd8, %rd41;
	ld.local.u8 	%rs50, [%rd42];
	setp.eq.s16 	%p11, %rs50, 0;
	selp.b16 	%rs51, 0, %rs12, %p11;
	sub.s16 	%rs52, %rs50, %rs51;
	st.local.u8 	[%rd42], %rs52;
	add.s16 	%rs53, %rs51, %rs12;
	cvt.u64.u16 	%rd43, %rs16;
	add.s64 	%rd44, %rd8, %rd43;
	ld.local.u8 	%rs54, [%rd44];
	setp.eq.s16 	%p12, %rs54, 0;
	selp.b16 	%rs55, 0, %rs17, %p12;
	sub.s16 	%rs56, %rs54, %rs55;
	st.local.u8 	[%rd44], %rs56;
	add.s16 	%rs57, %rs55, %rs17;
	cvt.u64.u16 	%rd45, %rs21;
	add.s64 	%rd46, %rd8, %rd45;
	ld.local.u8 	%rs58, [%rd46];
	setp.eq.s16 	%p13, %rs58, 0;
	selp.b16 	%rs59, 0, %rs22, %p13;
	sub.s16 	%rs60, %rs58, %rs59;
	st.local.u8 	[%rd46], %rs60;
	add.s16 	%rs61, %rs59, %rs22;
	cvt.u64.u16 	%rd47, %rs26;
	add.s64 	%rd48, %rd8, %rd47;
	ld.local.u8 	%rs62, [%rd48];
	setp.eq.s16 	%p14, %rs62, 0;
	selp.b16 	%rs63, 0, %rs27, %p14;
	sub.s16 	%rs64, %rs62, %rs63;
	st.local.u8 	[%rd48], %rs64;
	add.s16 	%rs65, %rs63, %rs27;
	cvt.u64.u16 	%rd49, %rs31;
	add.s64 	%rd50, %rd8, %rd49;
	ld.local.u8 	%rs66, [%rd50];
	setp.eq.s16 	%p15, %rs66, 0;
	selp.b16 	%rs67, 0, %rs32, %p15;
	sub.s16 	%rs68, %rs66, %rs67;
	st.local.u8 	[%rd50], %rs68;
	add.s16 	%rs69, %rs67, %rs32;
	cvt.u64.u16 	%rd51, %rs36;
	add.s64 	%rd52, %rd8, %rd51;
	ld.local.u8 	%rs70, [%rd52];
	setp.eq.s16 	%p16, %rs70, 0;
	selp.b16 	%rs71, 0, %rs37, %p16;
	sub.s16 	%rs72, %rs70, %rs71;
	st.local.u8 	[%rd52], %rs72;
	add.s16 	%rs73, %rs71, %rs37;
	cvt.u64.u16 	%rd53, %rs41;
	add.s64 	%rd54, %rd8, %rd53;
	ld.local.u8 	%rs74, [%rd54];
	setp.eq.s16 	%p17, %rs74, 0;
	selp.b16 	%rs75, 0, %rs42, %p17;
	sub.s16 	%rs76, %rs74, %rs75;
	st.local.u8 	[%rd54], %rs76;
	add.s16 	%rs77, %rs75, %rs42;
	cvt.u64.u16 	%rd55, %rs46;
	add.s64 	%rd56, %rd8, %rd55;
	ld.local.u8 	%rs78, [%rd56];
	setp.eq.s16 	%p18, %rs78, 0;
	selp.b16 	%rs79, 0, %rs47, %p18;
	add.s16 	%rs80, %rs79, %rs47;
	add.s64 	%rd57, %rd6, %rd9;
	st.global.u8 	[%rd57], %rs53;
	add.s64 	%rd58, %rd6, %rd13;
	st.global.u8 	[%rd58], %rs57;
	add.s64 	%rd59, %rd6, %rd17;
	st.global.u8 	[%rd59], %rs61;
	add.s64 	%rd60, %rd6, %rd21;
	st.global.u8 	[%rd60], %rs65;
	add.s64 	%rd61, %rd6, %rd25;
	st.global.u8 	[%rd61], %rs69;
	add.s64 	%rd62, %rd6, %rd29;
	st.global.u8 	[%rd62], %rs73;
	add.s64 	%rd63, %rd6, %rd33;
	st.global.u8 	[%rd63], %rs77;
	add.s64 	%rd64, %rd6, %rd37;
	st.global.u8 	[%rd64], %rs80;
$L__BB1_4:
	ret;

}


// ===== COMPILED SASS (sm_100) =====

	.target	sm_100

	.elftype	@"ET_EXEC"


//--------------------- .note.nv.tkinfo           --------------------------
	.section	.note.nv.tkinfo,"",@"SHT_NOTE"
	.sectionflags	@"SHF_NOTE_NV_TKINFO"
	.tkinfo
        /*0018*/ 	.word	0x00000002
        /*0030*/ 	.string	""
        /*0030*/ 	.string	"ptxas"
        /*0030*/ 	.string	"Cuda compilation tools, release 13.0, V13.0.88"
        /*0030*/ 	.string	"Build cuda_13.0.r13.0/compiler.36424714_0"
        /*0030*/ 	.string	"-arch sm_100 -m 64 "



//--------------------- .note.nv.cuinfo           --------------------------
	.section	.note.nv.cuinfo,"",@"SHT_NOTE"
	.sectionflags	@"SHF_NOTE_NV_CUINFO"
        /*0018*/ 	.short	0x0002
        /*001a*/ 	.short	0x0064
        /*001c*/ 	.short	0x0082
	.zero		2


//--------------------- .nv.info                  --------------------------
	.section	.nv.info,"",@"SHT_CUDA_INFO"
	.align	4


	//----- nvinfo : EIATTR_REGCOUNT
	.align		4
        /*0000*/ 	.byte	0x04, 0x2f
        /*0002*/ 	.short	(.L_2 - .L_1)
	.align		4
.L_1:
        /*0004*/ 	.word	index@(_Z9vectorAddPKdS0_Pdi)
        /*0008*/ 	.word	0x0000000e


	//----- nvinfo : EIATTR_FRAME_SIZE
	.align		4
.L_2:
        /*000c*/ 	.byte	0x04, 0x11
        /*000e*/ 	.short	(.L_4 - .L_3)
	.align		4
.L_3:
        /*0010*/ 	.word	index@(_Z9vectorAddPKdS0_Pdi)
        /*0014*/ 	.word	0x00000000


	//----- nvinfo : EIATTR_REGCOUNT
	.align		4
.L_4:
        /*0018*/ 	.byte	0x04, 0x2f
        /*001a*/ 	.short	(.L_6 - .L_5)
	.align		4
.L_5:
        /*001c*/ 	.word	index@(_Z20generate_clue_kernelPKhS0_Phjj)
        /*0020*/ 	.word	0x00000020


	//----- nvinfo : EIATTR_FRAME_SIZE
	.align		4
.L_6:
        /*0024*/ 	.byte	0x04, 0x11
        /*0026*/ 	.short	(.L_8 - .L_7)
	.align		4
.L_7:
        /*0028*/ 	.word	index@(_Z20generate_clue_kernelPKhS0_Phjj)
        /*002c*/ 	.word	0x00000010


	//----- nvinfo : EIATTR_MIN_STACK_SIZE
	.align		4
.L_8:
        /*0030*/ 	.byte	0x04, 0x12
        /*0032*/ 	.short	(.L_10 - .L_9)
	.align		4
.L_9:
        /*0034*/ 	.word	index@(_Z20generate_clue_kernelPKhS0_Phjj)
        /*0038*/ 	.word	0x00000010


	//----- nvinfo : EIATTR_MIN_STACK_SIZE
	.align		4
.L_10:
        /*003c*/ 	.byte	0x04, 0x12
        /*003e*/ 	.short	(.L_12 - .L_11)
	.align		4
.L_11:
        /*0040*/ 	.word	index@(_Z9vectorAddPKdS0_Pdi)
        /*0044*/ 	.word	0x00000000
.L_12:


//--------------------- .nv.compat                --------------------------
	.section	.nv.compat,"",@"SHT_CUDA_COMPAT_INFO"
	.align	4
        /*0000*/ 	.byte	0x02, 0x09, 0x00, 0x00, 0x02, 0x02, 0x01, 0x00, 0x02, 0x05, 0x05, 0x00, 0x03, 0x07, 0x01, 0x01
        /*0010*/ 	.byte	0x02, 0x03, 0x00, 0x00, 0x02, 0x06, 0x01, 0x00, 0x04, 0x0b, 0x08, 0x00, 0x01, 0x00, 0x00, 0x00
        /*0020*/ 	.byte	0x00, 0x00, 0x00, 0x00


//--------------------- .nv.info._Z20generate_clue_kernelPKhS0_Phjj --------------------------
	.section	.nv.info._Z20generate_clue_kernelPKhS0_Phjj,"",@"SHT_CUDA_INFO"
	.sectionflags	@""
	.align	4


	//----- nvinfo : EIATTR_CUDA_API_VERSION
	.align		4
        /*0000*/ 	.byte	0x04, 0x37
        /*0002*/ 	.short	(.L_14 - .L_13)
.L_13:
        /*0004*/ 	.word	0x00000082


	//----- nvinfo : EIATTR_KPARAM_INFO
	.align		4
.L_14:
        /*0008*/ 	.byte	0x04, 0x17
        /*000a*/ 	.short	(.L_16 - .L_15)
.L_15:
        /*000c*/ 	.word	0x00000000
        /*0010*/ 	.short	0x0004
        /*0012*/ 	.short	0x001c
        /*0014*/ 	.byte	0x00, 0xf0, 0x11, 0x00


	//----- nvinfo : EIATTR_KPARAM_INFO
	.align		4
.L_16:
        /*0018*/ 	.byte	0x04, 0x17
        /*001a*/ 	.short	(.L_18 - .L_17)
.L_17:
        /*001c*/ 	.word	0x00000000
        /*0020*/ 	.short	0x0003
        /*0022*/ 	.short	0x0018
        /*0024*/ 	.byte	0x00, 0xf0, 0x11, 0x00


	//----- nvinfo : EIATTR_KPARAM_INFO
	.align		4
.L_18:
        /*0028*/ 	.byte	0x04, 0x17
        /*002a*/ 	.short	(.L_20 - .L_19)
.L_19:
        /*002c*/ 	.word	0x00000000
        /*0030*/ 	.short	0x0002
        /*0032*/ 	.short	0x0010
        /*0034*/ 	.byte	0x00, 0xf5, 0x21, 0x00


	//----- nvinfo : EIATTR_KPARAM_INFO
	.align		4
.L_20:
        /*0038*/ 	.byte	0x04, 0x17
        /*003a*/ 	.short	(.L_22 - .L_21)
.L_21:
        /*003c*/ 	.word	0x00000000
        /*0040*/ 	.short	0x0001
        /*0042*/ 	.short	0x0008
        /*0044*/ 	.byte	0x00, 0xf5, 0x21, 0x00


	//----- nvinfo : EIATTR_KPARAM_INFO
	.align		4
.L_22:
        /*0048*/ 	.byte	0x04, 0x17
        /*004a*/ 	.short	(.L_24 - .L_23)
.L_23:
        /*004c*/ 	.word	0x00000000
        /*0050*/ 	.short	0x0000
        /*0052*/ 	.short	0x0000
        /*0054*/ 	.byte	0x00, 0xf5, 0x21, 0x00


	//----- nvinfo : EIATTR_SPARSE_MMA_MASK
	.align		4
.L_24:
        /*0058*/ 	.byte	0x03, 0x50
        /*005a*/ 	.short	0x0000


	//----- nvinfo : EIATTR_MAXREG_COUNT
	.align		4
        /*005c*/ 	.byte	0x03, 0x1b
        /*005e*/ 	.short	0x00ff


	//----- nvinfo : EIATTR_NUM_BARRIERS
	.align		4
        /*0060*/ 	.byte	0x02, 0x4c
        /*0062*/ 	.byte	0x01
	.zero		1


	//----- nvinfo : EIATTR_MERCURY_ISA_VERSION
	.align		4
        /*0064*/ 	.byte	0x03, 0x5f
        /*0066*/ 	.short	0x0101


	//----- nvinfo : EIATTR_VRC_CTA_INIT_COUNT
	.align		4
        /*0068*/ 	.byte	0x02, 0x4a
	.zero		1
	.zero		1


	//----- nvinfo : EIATTR_EXIT_INSTR_OFFSETS
	.align		4
        /*006c*/ 	.byte	0x04, 0x1c
        /*006e*/ 	.short	(.L_26 - .L_25)


	//   ....[0]....
.L_25:
        /*0070*/ 	.word	0x000001f0


	//   ....[1]....
        /*0074*/ 	.word	0x00000e90


	//----- nvinfo : EIATTR_CBANK_PARAM_SIZE
	.align		4
.L_26:
        /*0078*/ 	.byte	0x03, 0x19
        /*007a*/ 	.short	0x0020


	//----- nvinfo : EIATTR_PARAM_CBANK
	.align		4
        /*007c*/ 	.byte	0x04, 0x0a
        /*007e*/ 	.short	(.L_28 - .L_27)
	.align		4
.L_27:
        /*0080*/ 	.word	index@(.nv.constant0._Z20generate_clue_kernelPKhS0_Phjj)
        /*0084*/ 	.short	0x0380
        /*0086*/ 	.short	0x0020


	//----- nvinfo : EIATTR_SW_WAR
	.align		4
.L_28:
        /*0088*/ 	.byte	0x04, 0x36
        /*008a*/ 	.short	(.L_30 - .L_29)
.L_29:
        /*008c*/ 	.word	0x00000008
.L_30:


//--------------------- .nv.info._Z9vectorAddPKdS0_Pdi --------------------------
	.section	.nv.info._Z9vectorAddPKdS0_Pdi,"",@"SHT_CUDA_INFO"
	.sectionflags	@""
	.align	4


	//----- nvinfo : EIATTR_CUDA_API_VERSION
	.align		4
        /*0000*/ 	.byte	0x04, 0x37
        /*0002*/ 	.short	(.L_32 - .L_31)
.L_31:
        /*0004*/ 	.word	0x00000082


	//----- nvinfo : EIATTR_KPARAM_INFO
	.align		4
.L_32:
        /*0008*/ 	.byte	0x04, 0x17
        /*000a*/ 	.short	(.L_34 - .L_33)
.L_33:
        /*000c*/ 	.word	0x00000000
        /*0010*/ 	.short	0x0003
        /*0012*/ 	.short	0x0018
        /*0014*/ 	.byte	0x00, 0xf0, 0x11, 0x00


	//----- nvinfo : EIATTR_KPARAM_INFO
	.align		4
.L_34:
        /*0018*/ 	.byte	0x04, 0x17
        /*001a*/ 	.short	(.L_36 - .L_35)
.L_35:
        /*001c*/ 	.word	0x00000000
        /*0020*/ 	.short	0x0002
        /*0022*/ 	.short	0x0010
        /*0024*/ 	.byte	0x00, 0xf5, 0x21, 0x00


	//----- nvinfo : EIATTR_KPARAM_INFO
	.align		4
.L_36:
        /*0028*/ 	.byte	0x04, 0x17
        /*002a*/ 	.short	(.L_38 - .L_37)
.L_37:
        /*002c*/ 	.word	0x00000000
        /*0030*/ 	.short	0x0001
        /*0032*/ 	.short	0x0008
        /*0034*/ 	.byte	0x00, 0xf5, 0x21, 0x00


	//----- nvinfo : EIATTR_KPARAM_INFO
	.align		4
.L_38:
        /*0038*/ 	.byte	0x04, 0x17
        /*003a*/ 	.short	(.L_40 - .L_39)
.L_39:
        /*003c*/ 	.word	0x00000000
        /*0040*/ 	.short	0x0000
        /*0042*/ 	.short	0x0000
        /*0044*/ 	.byte	0x00, 0xf5, 0x21, 0x00


	//----- nvinfo : EIATTR_SPARSE_MMA_MASK
	.align		4
.L_40:
        /*0048*/ 	.byte	0x03, 0x50
        /*004a*/ 	.short	0x0000


	//----- nvinfo : EIATTR_MAXREG_COUNT
	.align		4
        /*004c*/ 	.byte	0x03, 0x1b
        /*004e*/ 	.short	0x00ff


	//----- nvinfo : EIATTR_MERCURY_ISA_VERSION
	.align		4
        /*0050*/ 	.byte	0x03, 0x5f
        /*0052*/ 	.short	0x0101


	//----- nvinfo : EIATTR_VRC_CTA_INIT_COUNT
	.align		4
        /*0054*/ 	.byte	0x02, 0x4a
	.zero		1
	.zero		1


	//----- nvinfo : EIATTR_EXIT_INSTR_OFFSETS
	.align		4
        /*0058*/ 	.byte	0x04, 0x1c
        /*005a*/ 	.short	(.L_42 - .L_41)


	//   ....[0]....
.L_41:
        /*005c*/ 	.word	0x00000070


	//   ....[1]....
        /*0060*/ 	.word	0x00000130


	//----- nvinfo : EIATTR_CBANK_PARAM_SIZE
	.align		4
.L_42:
        /*0064*/ 	.byte	0x03, 0x19
        /*0066*/ 	.short	0x001c


	//----- nvinfo : EIATTR_PARAM_CBANK
	.align		4
        /*0068*/ 	.byte	0x04, 0x0a
        /*006a*/ 	.short	(.L_44 - .L_43)
	.align		4
.L_43:
        /*006c*/ 	.word	index@(.nv.constant0._Z9vectorAddPKdS0_Pdi)
        /*0070*/ 	.short	0x0380
        /*0072*/ 	.short	0x001c


	//----- nvinfo : EIATTR_SW_WAR
	.align		4
.L_44:
        /*0074*/ 	.byte	0x04, 0x36
        /*0076*/ 	.short	(.L_46 - .L_45)
.L_45:
        /*0078*/ 	.word	0x00000008
.L_46:


//--------------------- .nv.callgraph             --------------------------
	.section	.nv.callgraph,"",@"SHT_CUDA_CALLGRAPH"
	.align	4
	.sectionentsize	8
	.align		4
        /*0000*/ 	.word	0x00000000
	.align		4
        /*0004*/ 	.word	0xffffffff
	.align		4
        /*0008*/ 	.word	0x00000000
	.align		4
        /*000c*/ 	.word	0xfffffffe
	.align		4
        /*0010*/ 	.word	0x00000000
	.align		4
        /*0014*/ 	.word	0xfffffffd
	.align		4
        /*0018*/ 	.word	0x00000000
	.align		4
        /*001c*/ 	.word	0xfffffffc


//--------------------- .nv.constant4             --------------------------
	.section	.nv.constant4,"a",@progbits
	.align	8
	.align		8
.nv.constant4:
        /*0000*/ 	.dword	SYMBOL_TABLE


//--------------------- .text._Z20generate_clue_kernelPKhS0_Phjj --------------------------
	.section	.text._Z20generate_clue_kernelPKhS0_Phjj,"ax",@progbits
	.align	128
        .global         _Z20generate_clue_kernelPKhS0_Phjj
        .type           _Z20generate_clue_kernelPKhS0_Phjj,@function
        .size           _Z20generate_clue_kernelPKhS0_Phjj,(.L_x_2 - _Z20generate_clue_kernelPKhS0_Phjj)
        .other          _Z20generate_clue_kernelPKhS0_Phjj,@"STO_CUDA_ENTRY STV_DEFAULT"
_Z20generate_clue_kernelPKhS0_Phjj:
.text._Z20generate_clue_kernelPKhS0_Phjj:
[----:B------:R-:W0:Y:S01]  /*0000*/  LDC R1, c[0x0][0x37c] ;  /* 0x0000df00ff017b82 */ /* 0x000e220000000800 */
[----:B------:R-:W1:Y:S01]  /*0010*/  S2R R5, SR_TID.X ;  /* 0x0000000000057919 */ /* 0x000e620000002100 */
[----:B------:R-:W2:Y:S01]  /*0020*/  LDCU.64 UR6, c[0x0][0x358] ;  /* 0x00006b00ff0677ac */ /* 0x000ea20008000a00 */
[----:B0-----:R-:W-:Y:S01]  /*0030*/  VIADD R1, R1, 0xfffffff0 ;  /* 0xfffffff001017836 */ /* 0x001fe20000000000 */
[----:B------:R-:W0:Y:S01]  /*0040*/  S2R R20, SR_CTAID.X ;  /* 0x0000000000147919 */ /* 0x000e220000002500 */
[----:B------:R-:W0:Y:S01]  /*0050*/  LDCU UR4, c[0x0][0x360] ;  /* 0x00006c00ff0477ac */ /* 0x000e220008000800 */
[----:B------:R-:W3:Y:S01]  /*0060*/  LDCU UR5, c[0x0][0x39c] ;  /* 0x00007380ff0577ac */ /* 0x000ee20008000800 */
[----:B-1----:R-:W-:-:S13]  /*0070*/  ISETP.NE.AND P0, PT, R5, RZ, PT ;  /* 0x000000ff0500720c */ /* 0x002fda0003f05270 */
[----:B------:R-:W2:Y:S02]  /*0080*/  @!P0 LDC.64 R2, c[0x0][0x388] ;  /* 0x0000e200ff028b82 */ /* 0x000ea40000000a00 */
[----:B--2---:R-:W2:Y:S04]  /*0090*/  @!P0 LDG.E.U8 R0, desc[UR6][R2.64] ;  /* 0x0000000602008981 */ /* 0x004ea8000c1e1100 */
[----:B------:R-:W4:Y:S04]  /*00a0*/  @!P0 LDG.E.U8 R6, desc[UR6][R2.64+0x1] ;  /* 0x0000010602068981 */ /* 0x000f28000c1e1100 */
[----:B------:R-:W5:Y:S04]  /*00b0*/  @!P0 LDG.E.U8 R8, desc[UR6][R2.64+0x2] ;  /* 0x0000020602088981 */ /* 0x000f68000c1e1100 */
[----:B------:R-:W5:Y:S04]  /*00c0*/  @!P0 LDG.E.U8 R10, desc[UR6][R2.64+0x3] ;  /* 0x00000306020a8981 */ /* 0x000f68000c1e1100 */
[----:B------:R-:W5:Y:S04]  /*00d0*/  @!P0 LDG.E.U8 R12, desc[UR6][R2.64+0x4] ;  /* 0x00000406020c8981 */ /* 0x000f68000c1e1100 */
[----:B------:R-:W5:Y:S04]  /*00e0*/  @!P0 LDG.E.U8 R14, desc[UR6][R2.64+0x5] ;  /* 0x00000506020e8981 */ /* 0x000f68000c1e1100 */
[----:B------:R-:W5:Y:S04]  /*00f0*/  @!P0 LDG.E.U8 R16, desc[UR6][R2.64+0x6] ;  /* 0x0000060602108981 */ /* 0x000f68000c1e1100 */
[----:B------:R-:W5:Y:S01]  /*0100*/  @!P0 LDG.E.U8 R18, desc[UR6][R2.64+0x7] ;  /* 0x0000070602128981 */ /* 0x000f62000c1e1100 */
[----:B------:R-:W-:Y:S01]  /*0110*/  @!P0 MOV R4, 0x400 ;  /* 0x0000040000048802 */ /* 0x000fe20000000f00 */
[----:B0-----:R-:W-:Y:S01]  /*0120*/  IMAD R5, R20, UR4, R5 ;  /* 0x0000000414057c24 */ /* 0x001fe2000f8e0205 */
[----:B------:R-:W0:Y:S04]  /*0130*/  @!P0 S2R R7, SR_CgaCtaId ;  /* 0x0000000000078919 */ /* 0x000e280000008800 */
[----:B---3--:R-:W-:-:S02]  /*0140*/  ISETP.GE.U32.AND P1, PT, R5, UR5, PT ;  /* 0x0000000505007c0c */ /* 0x008fc4000bf26070 */
[----:B0-----:R-:W-:-:S05]  /*0150*/  @!P0 LEA R7, R7, R4, 0x18 ;  /* 0x0000000407078211 */ /* 0x001fca00078ec0ff */
[----:B--2---:R0:W-:Y:S04]  /*0160*/  @!P0 STS.U8 [R7], R0 ;  /* 0x0000000007008388 */ /* 0x0041e80000000000 */
[----:B----4-:R0:W-:Y:S04]  /*0170*/  @!P0 STS.U8 [R7+0x1], R6 ;  /* 0x0000010607008388 */ /* 0x0101e80000000000 */
[----:B-----5:R0:W-:Y:S04]  /*0180*/  @!P0 STS.U8 [R7+0x2], R8 ;  /* 0x0000020807008388 */ /* 0x0201e80000000000 */
[----:B------:R0:W-:Y:S04]  /*0190*/  @!P0 STS.U8 [R7+0x3], R10 ;  /* 0x0000030a07008388 */ /* 0x0001e80000000000 */
[----:B------:R0:W-:Y:S04]  /*01a0*/  @!P0 STS.U8 [R7+0x4], R12 ;  /* 0x0000040c07008388 */ /* 0x0001e80000000000 */
[----:B------:R0:W-:Y:S04]  /*01b0*/  @!P0 STS.U8 [R7+0x5], R14 ;  /* 0x0000050e07008388 */ /* 0x0001e80000000000 */
[----:B------:R0:W-:Y:S04]  /*01c0*/  @!P0 STS.U8 [R7+0x6], R16 ;  /* 0x0000061007008388 */ /* 0x0001e80000000000 */
[----:B------:R0:W-:Y:S01]  /*01d0*/  @!P0 STS.U8 [R7+0x7], R18 ;  /* 0x0000071207008388 */ /* 0x0001e20000000000 */
[----:B------:R-:W-:Y:S06]  /*01e0*/  BAR.SYNC.DEFER_BLOCKING 0x0 ;  /* 0x0000000000007b1d */ /* 0x000fec0000010000 */
[----:B------:R-:W-:Y:S05]  /*01f0*/  @P1 EXIT ;  /* 0x000000000000194d */ /* 0x000fea0003800000 */
[----:B------:R-:W1:Y:S01]  /*0200*/  LDCU UR4, c[0x0][0x398] ;  /* 0x00007300ff0477ac */ /* 0x000e620008000800 */
[----:B------:R-:W0:Y:S01]  /*0210*/  LDCU.64 UR8, c[0x0][0x380] ;  /* 0x00007000ff0877ac */ /* 0x000e220008000a00 */
[----:B-1----:R-:W-:-:S05]  /*0220*/  IMAD R5, R5, UR4, RZ ;  /* 0x0000000405057c24 */ /* 0x002fca000f8e02ff */
[----:B0-----:R-:W-:-:S05]  /*0230*/  IADD3 R6, P0, PT, R5, UR8, RZ ;  /* 0x0000000805067c10 */ /* 0x001fca000ff1e0ff */
[----:B------:R-:W-:-:S05]  /*0240*/  IMAD.X R7, RZ, RZ, UR9, P0 ;  /* 0x00000009ff077e24 */ /* 0x000fca00080e06ff */
[----:B------:R-:W2:Y:S01]  /*0250*/  LDG.E.U8 R4, desc[UR6][R6.64] ;  /* 0x0000000606047981 */ /* 0x000ea2000c1e1100 */
[----:B------:R-:W-:-:S03]  /*0260*/  VIADD R2, R5, 0x1 ;  /* 0x0000000105027836 */ /* 0x000fc60000000000 */
[----:B------:R-:W-:Y:S02]  /*0270*/  STL.U8 [R1], RZ ;  /* 0x000000ff01007387 */ /* 0x000fe40000100000 */
[----:B------:R-:W-:Y:S02]  /*0280*/  IADD3 R8, P0, PT, R2, UR8, RZ ;  /* 0x0000000802087c10 */ /* 0x000fe4000ff1e0ff */
[----:B------:R-:W-:Y:S03]  /*0290*/  STL.U8 [R1+0x1], RZ ;  /* 0x000001ff01007387 */ /* 0x000fe60000100000 */
[----:B------:R-:W-:Y:S01]  /*02a0*/  IMAD.X R9, RZ, RZ, UR9, P0 ;  /* 0x00000009ff097e24 */ /* 0x000fe200080e06ff */
[----:B------:R-:W-:Y:S04]  /*02b0*/  STL.U8 [R1+0x2], RZ ;  /* 0x000002ff01007387 */ /* 0x000fe80000100000 */
        /* <DEDUP_REMOVED lines=12> */
[----:B------:R-:W3:Y:S01]  /*0380*/  LDG.E.U8 R8, desc[UR6][R8.64] ;  /* 0x0000000608087981 */ /* 0x000ee2000c1e1100 */
[----:B------:R-:W0:Y:S01]  /*0390*/  S2UR UR5, SR_CgaCtaId ;  /* 0x00000000000579c3 */ /* 0x000e220000008800 */
[----:B--2---:R-:W-:-:S05]  /*03a0*/  IMAD.IADD R7, R1, 0x1, R4 ;  /* 0x0000000101077824 */ /* 0x004fca00078e0204 */
[----:B------:R-:W2:Y:S01]  /*03b0*/  LDL.U8 R6, [R7] ;  /* 0x0000000007067983 */ /* 0x000ea20000100000 */
[----:B------:R-:W-:Y:S02]  /*03c0*/  UMOV UR4, 0x400 ;  /* 0x0000040000047882 */ /* 0x000fe40000000000 */
[----:B0-----:R-:W-:-:S09]  /*03d0*/  ULEA UR4, UR5, UR4, 0x18 ;  /* 0x0000000405047291 */ /* 0x001fd2000f8ec0ff */
[----:B------:R-:W0:Y:S01]  /*03e0*/  LDS.U8 R21, [UR4] ;  /* 0x00000004ff157984 */ /* 0x000e220008000000 */
[----:B------:R-:W-:-:S03]  /*03f0*/  VIADD R0, R5, 0x2 ;  /* 0x0000000205007836 */ /* 0x000fc60000000000 */
[----:B------:R-:W1:Y:S02]  /*0400*/  LDS.U8 R27, [UR4+0x1] ;  /* 0x00000104ff1b7984 */ /* 0x000e640008000000 */
[----:B------:R-:W-:Y:S01]  /*0410*/  IADD3 R10, P1, PT, R0, UR8, RZ ;  /* 0x00000008000a7c10 */ /* 0x000fe2000ff3e0ff */
[----:B------:R-:W-:Y:S01]  /*0420*/  VIADD R19, R5, 0x3 ;  /* 0x0000000305137836 */ /* 0x000fe20000000000 */
[----:B------:R-:W4:Y:S03]  /*0430*/  LDS.U8 R26, [UR4+0x2] ;  /* 0x00000204ff1a7984 */ /* 0x000f260008000000 */
[----:B------:R-:W-:Y:S01]  /*0440*/  IMAD.X R11, RZ, RZ, UR9, P1 ;  /* 0x00000009ff0b7e24 */ /* 0x000fe200088e06ff */
[----:B0-----:R-:W-:-:S04]  /*0450*/  ISETP.NE.AND P0, PT, R4, R21, PT ;  /* 0x000000150400720c */ /* 0x001fc80003f05270 */
[----:B------:R-:W5:Y:S01]  /*0460*/  LDG.E.U8 R4, desc[UR6][R10.64] ;  /* 0x000000060a047981 */ /* 0x000f62000c1e1100 */
[----:B------:R-:W-:Y:S02]  /*0470*/  SEL R25, RZ, 0x1, !P0 ;  /* 0x00000001ff197807 */ /* 0x000fe40004000000 */
[----:B---3--:R-:W-:-:S03]  /*0480*/  IADD3 R15, PT, PT, R1, R8, RZ ;  /* 0x00000008010f7210 */ /* 0x008fc60007ffe0ff */
[----:B--2---:R-:W-:-:S05]  /*0490*/  IMAD.IADD R6, R25, 0x1, R6 ;  /* 0x0000000119067824 */ /* 0x004fca00078e0206 */
[----:B------:R0:W-:Y:S04]  /*04a0*/  STL.U8 [R7], R6 ;  /* 0x0000000607007387 */ /* 0x0001e80000100000 */
[----:B------:R-:W2:Y:S01]  /*04b0*/  LDL.U8 R12, [R15] ;  /* 0x000000000f0c7983 */ /* 0x000ea20000100000 */
[----:B-1----:R-:W-:Y:S02]  /*04c0*/  ISETP.NE.AND P0, PT, R8, R27, PT ;  /* 0x0000001b0800720c */ /* 0x002fe40003f05270 */
[----:B------:R-:W-:Y:S01]  /*04d0*/  IADD3 R8, P1, PT, R19, UR8, RZ ;  /* 0x0000000813087c10 */ /* 0x000fe2000ff3e0ff */
[----:B------:R-:W1:Y:S01]  /*04e0*/  LDS.U8 R6, [UR4+0x3] ;  /* 0x00000304ff067984 */ /* 0x000e620008000000 */
[----:B------:R-:W-:-:S03]  /*04f0*/  SEL R3, RZ, 0x1, !P0 ;  /* 0x00000001ff037807 */ /* 0x000fc60004000000 */
[----:B------:R-:W-:-:S05]  /*0500*/  IMAD.X R9, RZ, RZ, UR9, P1 ;  /* 0x00000009ff097e24 */ /* 0x000fca00088e06ff */
[----:B------:R-:W3:Y:S01]  /*0510*/  LDG.E.U8 R8, desc[UR6][R8.64] ;  /* 0x0000000608087981 */ /* 0x000ee2000c1e1100 */
[----:B-----5:R-:W-:Y:S02]  /*0520*/  IMAD.IADD R18, R1, 0x1, R4 ;  /* 0x0000000101127824 */ /* 0x020fe400078e0204 */
[----:B--2---:R-:W-:-:S05]  /*0530*/  IMAD.IADD R12, R3, 0x1, R12 ;  /* 0x00000001030c7824 */ /* 0x004fca00078e020c */
[----:B------:R2:W-:Y:S04]  /*0540*/  STL.U8 [R15], R12 ;  /* 0x0000000c0f007387 */ /* 0x0005e80000100000 */
[----:B------:R-:W5:Y:S01]  /*0550*/  LDL.U8 R13, [R18] ;  /* 0x00000000120d7983 */ /* 0x000f620000100000 */
[----:B----4-:R-:W-:Y:S01]  /*0560*/  ISETP.NE.AND P0, PT, R4, R26, PT ;  /* 0x0000001a0400720c */ /* 0x010fe20003f05270 */
[----:B0-----:R-:W-:Y:S01]  /*0570*/  VIADD R7, R5, 0x4 ;  /* 0x0000000405077836 */ /* 0x001fe20000000000 */
[----:B---3--:R-:W-:Y:S01]  /*0580*/  IADD3 R29, PT, PT, R1, R8, RZ ;  /* 0x00000008011d7210 */ /* 0x008fe20007ffe0ff */
[----:B------:R-:W0:Y:S01]  /*0590*/  LDS.U8 R4, [UR4+0x4] ;  /* 0x00000404ff047984 */ /* 0x000e220008000000 */
[----:B------:R-:W-:Y:S02]  /*05a0*/  SEL R20, RZ, 0x1, !P0 ;  /* 0x00000001ff147807 */ /* 0x000fe40004000000 */
[----:B------:R-:W-:-:S05]  /*05b0*/  IADD3 R10, P1, PT, R7, UR8, RZ ;  /* 0x00000008070a7c10 */ /* 0x000fca000ff3e0ff */
[----:B------:R-:W-:-:S05]  /*05c0*/  IMAD.X R11, RZ, RZ, UR9, P1 ;  /* 0x00000009ff0b7e24 */ /* 0x000fca00088e06ff */
[----:B------:R-:W3:Y:S01]  /*05d0*/  LDG.E.U8 R10, desc[UR6][R10.64] ;  /* 0x000000060a0a7981 */ /* 0x000ee2000c1e1100 */
[----:B-----5:R-:W-:-:S05]  /*05e0*/  IMAD.IADD R13, R20, 0x1, R13 ;  /* 0x00000001140d7824 */ /* 0x020fca00078e020d */
[----:B------:R4:W-:Y:S04]  /*05f0*/  STL.U8 [R18], R13 ;  /* 0x0000000d12007387 */ /* 0x0009e80000100000 */
[----:B--2---:R-:W2:Y:S01]  /*0600*/  LDL.U8 R15, [R29] ;  /* 0x000000001d0f7983 */ /* 0x004ea20000100000 */
[----:B------:R-:W-:Y:S01]  /*0610*/  VIADD R12, R5, 0x5 ;  /* 0x00000005050c7836 */ /* 0x000fe20000000000 */
[----:B-1----:R-:W-:-:S04]  /*0620*/  ISETP.NE.AND P0, PT, R8, R6, PT ;  /* 0x000000060800720c */ /* 0x002fc80003f05270 */
[----:B------:R-:W-:Y:S02]  /*0630*/  SEL R16, RZ, 0x1, !P0 ;  /* 0x00000001ff107807 */ /* 0x000fe40004000000 */
[----:B------:R-:W-:Y:S01]  /*0640*/  IADD3 R8, P1, PT, R12, UR8, RZ ;  /* 0x000000080c087c10 */ /* 0x000fe2000ff3e0ff */
[----:B---3--:R-:W-:-:S04]  /*0650*/  IMAD.IADD R28, R1, 0x1, R10 ;  /* 0x00000001011c7824 */ /* 0x008fc800078e020a */
[----:B------:R-:W-:-:S06]  /*0660*/  IMAD.X R9, RZ, RZ, UR9, P1 ;  /* 0x00000009ff097e24 */ /* 0x000fcc00088e06ff */
[----:B------:R1:W3:Y:S01]  /*0670*/  LDG.E.U8 R9, desc[UR6][R8.64] ;  /* 0x0000000608097981 */ /* 0x0002e2000c1e1100 */
[----:B0-----:R-:W-:Y:S01]  /*0680*/  ISETP.NE.AND P0, PT, R10, R4, PT ;  /* 0x000000040a00720c */ /* 0x001fe20003f05270 */
[----:B----4-:R-:W-:Y:S02]  /*0690*/  VIADD R13, R5, 0x6 ;  /* 0x00000006050d7836 */ /* 0x010fe40000000000 */
[----:B-1----:R-:W0:Y:S01]  /*06a0*/  LDS.U8 R8, [UR4+0x5] ;  /* 0x00000504ff087984 */ /* 0x002e220008000000 */
[----:B--2---:R-:W-:-:S05]  /*06b0*/  IMAD.IADD R14, R16, 0x1, R15 ;  /* 0x00000001100e7824 */ /* 0x004fca00078e020f */
[----:B------:R1:W-:Y:S04]  /*06c0*/  STL.U8 [R29], R14 ;  /* 0x0000000e1d007387 */ /* 0x0003e80000100000 */
[----:B------:R-:W2:Y:S01]  /*06d0*/  LDL.U8 R18, [R28] ;  /* 0x000000001c127983 */ /* 0x000ea20000100000 */
[----:B------:R-:W-:Y:S02]  /*06e0*/  SEL R15, RZ, 0x1, !P0 ;  /* 0x00000001ff0f7807 */ /* 0x000fe40004000000 */
[----:B------:R-:W-:-:S04]  /*06f0*/  IADD3 R22, P0, PT, R13, UR8, RZ ;  /* 0x000000080d167c10 */ /* 0x000fc8000ff1e0ff */
[----:B------:R-:W-:-:S05]  /*0700*/  IADD3.X R23, PT, PT, RZ, UR9, RZ, P0, !PT ;  /* 0x00000009ff177c10 */ /* 0x000fca00087fe4ff */
[----:B------:R-:W1:Y:S01]  /*0710*/  LDG.E.U8 R22, desc[UR6][R22.64] ;  /* 0x0000000616167981 */ /* 0x000e62000c1e1100 */
[----:B--2---:R-:W-:Y:S02]  /*0720*/  IMAD.IADD R17, R15, 0x1, R18 ;  /* 0x000000010f117824 */ /* 0x004fe400078e0212 */
[----:B---3--:R-:W-:-:S03]  /*0730*/  IMAD.IADD R18, R1, 0x1, R9 ;  /* 0x0000000101127824 */ /* 0x008fc600078e0209 */
[----:B------:R-:W-:Y:S04]  /*0740*/  STL.U8 [R28], R17 ;  /* 0x000000111c007387 */ /* 0x000fe80000100000 */
[----:B------:R-:W2:Y:S01]  /*0750*/  LDL.U8 R11, [R18] ;  /* 0x00000000120b7983 */ /* 0x000ea20000100000 */
[----:B0-----:R-:W-:Y:S01]  /*0760*/  ISETP.NE.AND P0, PT, R9, R8, PT ;  /* 0x000000080900720c */ /* 0x001fe20003f05270 */
[----:B------:R-:W-:Y:S02]  /*0770*/  VIADD R9, R5, 0x7 ;  /* 0x0000000705097836 */ /* 0x000fe40000000000 */
[----:B-1----:R-:W-:Y:S01]  /*0780*/  IMAD.IADD R29, R1, 0x1, R22 ;  /* 0x00000001011d7824 */ /* 0x002fe200078e0216 */
[----:B------:R-:W-:Y:S01]  /*0790*/  SEL R14, RZ, 0x1, !P0 ;  /* 0x00000001ff0e7807 */ /* 0x000fe20004000000 */
[----:B------:R-:W0:Y:S01]  /*07a0*/  LDS.U8 R28, [UR4+0x6] ;  /* 0x00000604ff1c7984 */ /* 0x000e220008000000 */
[----:B------:R-:W-:-:S03]  /*07b0*/  IADD3 R10, P0, PT, R9, UR8, RZ ;  /* 0x00000008090a7c10 */ /* 0x000fc6000ff1e0ff */
[----:B--2---:R-:W-:Y:S02]  /*07c0*/  IMAD.IADD R24, R14, 0x1, R11 ;  /* 0x000000010e187824 */ /* 0x004fe400078e020b */
[----:B------:R-:W-:-:S03]  /*07d0*/  IMAD.X R11, RZ, RZ, UR9, P0 ;  /* 0x00000009ff0b7e24 */ /* 0x000fc600080e06ff */
[----:B------:R-:W-:Y:S04]  /*07e0*/  STL.U8 [R18], R24 ;  /* 0x0000001812007387 */ /* 0x000fe80000100000 */
[----:B------:R-:W2:Y:S04]  /*07f0*/  LDL.U8 R23, [R29] ;  /* 0x000000001d177983 */ /* 0x000ea80000100000 */
[----:B------:R-:W3:Y:S01]  /*0800*/  LDG.E.U8 R10, desc[UR6][R10.64] ;  /* 0x000000060a0a7981 */ /* 0x000ee2000c1e1100 */
[----:B0-----:R-:W-:-:S03]  /*0810*/  ISETP.NE.AND P0, PT, R22, R28, PT ;  /* 0x0000001c1600720c */ /* 0x001fc60003f05270 */
[----:B------:R-:W0:Y:S01]  /*0820*/  LDS.U8 R24, [UR4+0x7] ;  /* 0x00000704ff187984 */ /* 0x000e220008000000 */
[----:B------:R-:W-:Y:S01]  /*0830*/  SEL R17, RZ, 0x1, !P0 ;  /* 0x00000001ff117807 */ /* 0x000fe20004000000 */
[C---:B---3--:R-:W-:Y:S01]  /*0840*/  IMAD.IADD R22, R1.reuse, 0x1, R10 ;  /* 0x0000000101167824 */ /* 0x048fe200078e020a */
[----:B------:R-:W-:-:S03]  /*0850*/  IADD3 R21, PT, PT, R1, R21, RZ ;  /* 0x0000001501157210 */ /* 0x000fc60007ffe0ff */
[----:B--2---:R-:W-:Y:S01]  /*0860*/  IMAD.IADD R23, R17, 0x1, R23 ;  /* 0x0000000111177824 */ /* 0x004fe200078e0217 */
[----:B------:R-:W1:Y:S04]  /*0870*/  LDCU.64 UR4, c[0x0][0x390] ;  /* 0x00007200ff0477ac */ /* 0x000e680008000a00 */
[----:B------:R-:W-:Y:S04]  /*0880*/  STL.U8 [R29], R23 ;  /* 0x000000171d007387 */ /* 0x000fe80000100000 */
[----:B------:R-:W2:Y:S01]  /*0890*/  LDL.U8 R11, [R22] ;  /* 0x00000000160b7983 */ /* 0x000ea20000100000 */
[----:B0-----:R-:W-:-:S04]  /*08a0*/  ISETP.NE.AND P0, PT, R10, R24, PT ;  /* 0x000000180a00720c */ /* 0x001fc80003f05270 */
[----:B------:R-:W-:-:S05]  /*08b0*/  SEL R18, RZ, 0x1, !P0 ;  /* 0x00000001ff127807 */ /* 0x000fca0004000000 */
[----:B--2---:R-:W-:-:S05]  /*08c0*/  IMAD.IADD R11, R18, 0x1, R11 ;  /* 0x00000001120b7824 */ /* 0x004fca00078e020b */
[----:B------:R0:W-:Y:S04]  /*08d0*/  STL.U8 [R22], R11 ;  /* 0x0000000b16007387 */ /* 0x0001e80000100000 */
[----:B0-----:R-:W2:Y:S01]  /*08e0*/  LDL.U8 R11, [R21] ;  /* 0x00000000150b7983 */ /* 0x001ea20000100000 */
[----:B------:R-:W-:Y:S01]  /*08f0*/  IMAD.IADD R27, R1, 0x1, R27 ;  /* 0x00000001011b7824 */ /* 0x000fe200078e021b */
[----:B--2---:R-:W-:-:S04]  /*0900*/  ISETP.NE.AND P0, PT, R11, RZ, PT ;  /* 0x000000ff0b00720c */ /* 0x004fc80003f05270 */
[----:B------:R-:W-:-:S05]  /*0910*/  SEL R10, R25, RZ, P0 ;  /* 0x000000ff190a7207 */ /* 0x000fca0000000000 */
[----:B------:R-:W-:-:S05]  /*0920*/  IMAD.MOV R23, RZ, RZ, -R10 ;  /* 0x000000ffff177224 */ /* 0x000fca00078e0a0a */
[----:B------:R-:W-:-:S05]  /*0930*/  PRMT R23, R23, 0x7710, RZ ;  /* 0x0000771017177816 */ /* 0x000fca00000000ff */
[----:B------:R-:W-:-:S05]  /*0940*/  IMAD.IADD R23, R11, 0x1, R23 ;  /* 0x000000010b177824 */ /* 0x000fca00078e0217 */
[----:B------:R0:W-:Y:S04]  /*0950*/  STL.U8 [R21], R23 ;  /* 0x0000001715007387 */ /* 0x0001e80000100000 */
[----:B------:R-:W2:Y:S01]  /*0960*/  LDL.U8 R29, [R27] ;  /* 0x000000001b1d7983 */ /* 0x000ea20000100000 */
[----:B------:R-:W-:Y:S02]  /*0970*/  IMAD.IADD R25, R25, 0x1, R10 ;  /* 0x0000000119197824 */ /* 0x000fe400078e020a */
[----:B------:R-:W-:Y:S01]  /*0980*/  IMAD.IADD R26, R1, 0x1, R26 ;  /* 0x00000001011a7824 */ /* 0x000fe200078e021a */
[----:B--2---:R-:W-:-:S04]  /*0990*/  ISETP.NE.AND P0, PT, R29, RZ, PT ;  /* 0x000000ff1d00720c */ /* 0x004fc80003f05270 */
[----:B------:R-:W-:-:S05]  /*09a0*/  SEL R10, R3, RZ, P0 ;  /* 0x000000ff030a7207 */ /* 0x000fca0000000000 */
[----:B------:R-:W-:-:S05]  /*09b0*/  IMAD.MOV R22, RZ, RZ, -R10 ;  /* 0x000000ffff167224 */ /* 0x000fca00078e0a0a */
[----:B------:R-:W-:-:S05]  /*09c0*/  PRMT R22, R22, 0x7710, RZ ;  /* 0x0000771016167816 */ /* 0x000fca00000000ff */
[----:B------:R-:W-:-:S05]  /*09d0*/  IMAD.IADD R22, R29, 0x1, R22 ;  /* 0x000000011d167824 */ /* 0x000fca00078e0216 */
[----:B------:R2:W-:Y:S04]  /*09e0*/  STL.U8 [R27], R22 ;  /* 0x000000161b007387 */ /* 0x0005e80000100000 */
[----:B------:R-:W3:Y:S01]  /*09f0*/  LDL.U8 R11, [R26] ;  /* 0x000000001a0b7983 */ /* 0x000ee20000100000 */
[----:B------:R-:W-:Y:S01]  /*0a00*/  IMAD.IADD R6, R1, 0x1, R6 ;  /* 0x0000000101067824 */ /* 0x000fe200078e0206 */
[----:B---3--:R-:W-:-:S04]  /*0a10*/  ISETP.NE.AND P0, PT, R11, RZ, PT ;  /* 0x000000ff0b00720c */ /* 0x008fc80003f05270 */
[----:B0-----:R-:W-:-:S04]  /*0a20*/  SEL R21, R20, RZ, P0 ;  /* 0x000000ff14157207 */ /* 0x001fc80000000000 */
[----:B------:R-:W-:-:S04]  /*0a30*/  IADD3 R23, PT, PT, RZ, -R21, RZ ;  /* 0x80000015ff177210 */ /* 0x000fc80007ffe0ff */
[----:B------:R-:W-:-:S05]  /*0a40*/  PRMT R23, R23, 0x7710, RZ ;  /* 0x0000771017177816 */ /* 0x000fca00000000ff */
[----:B------:R-:W-:-:S05]  /*0a50*/  IMAD.IADD R23, R11, 0x1, R23 ;  /* 0x000000010b177824 */ /* 0x000fca00078e0217 */
[----:B------:R0:W-:Y:S04]  /*0a60*/  STL.U8 [R26], R23 ;  /* 0x000000171a007387 */ /* 0x0001e80000100000 */
[----:B------:R-:W3:Y:S01]  /*0a70*/  LDL.U8 R29, [R6] ;  /* 0x00000000061d7983 */ /* 0x000ee20000100000 */
[----:B------:R-:W-:Y:S01]  /*0a80*/  IMAD.IADD R4, R1, 0x1, R4 ;  /* 0x0000000101047824 */ /* 0x000fe200078e0204 */
[----:B---3--:R-:W-:-:S04]  /*0a90*/  ISETP.NE.AND P0, PT, R29, RZ, PT ;  /* 0x000000ff1d00720c */ /* 0x008fc80003f05270 */
[----:B------:R-:W-:-:S05]  /*0aa0*/  SEL R11, R16, RZ, P0 ;  /* 0x000000ff100b7207 */ /* 0x000fca0000000000 */
[----:B--2---:R-:W-:-:S05]  /*0ab0*/  IMAD.MOV R22, RZ, RZ, -R11 ;  /* 0x000000ffff167224 */ /* 0x004fca00078e0a0b */
[----:B------:R-:W-:-:S05]  /*0ac0*/  PRMT R22, R22, 0x7710, RZ ;  /* 0x0000771016167816 */ /* 0x000fca00000000ff */
[----:B------:R-:W-:-:S05]  /*0ad0*/  IMAD.IADD R29, R29, 0x1, R22 ;  /* 0x000000011d1d7824 */ /* 0x000fca00078e0216 */
[----:B------:R2:W-:Y:S04]  /*0ae0*/  STL.U8 [R6], R29 ;  /* 0x0000001d06007387 */ /* 0x0005e80000100000 */
[----:B------:R-:W3:Y:S02]  /*0af0*/  LDL.U8 R27, [R4] ;  /* 0x00000000041b7983 */ /* 0x000ee40000100000 */
[----:B---3--:R-:W-:-:S04]  /*0b00*/  ISETP.NE.AND P0, PT, R27, RZ, PT ;  /* 0x000000ff1b00720c */ /* 0x008fc80003f05270 */
[----:B------:R-:W-:-:S05]  /*0b10*/  SEL R22, R15, RZ, P0 ;  /* 0x000000ff0f167207 */ /* 0x000fca0000000000 */
[----:B0-----:R-:W-:-:S05]  /*0b20*/  IMAD.MOV R26, RZ, RZ, -R22 ;  /* 0x000000ffff1a7224 */ /* 0x001fca00078e0a16 */
[----:B------:R-:W-:-:S05]  /*0b30*/  PRMT R26, R26, 0x7710, RZ ;  /* 0x000077101a1a7816 */ /* 0x000fca00000000ff */
[----:B------:R-:W-:Y:S01]  /*0b40*/  IMAD.IADD R27, R27, 0x1, R26 ;  /* 0x000000011b1b7824 */ /* 0x000fe200078e021a */
[----:B------:R-:W-:-:S04]  /*0b50*/  IADD3 R26, PT, PT, R1, R8, RZ ;  /* 0x00000008011a7210 */ /* 0x000fc80007ffe0ff */
        /* <DEDUP_REMOVED lines=8> */
[----:B------:R-:W-:Y:S04]  /*0be0*/  STL.U8 [R26], R29 ;  /* 0x0000001d1a007387 */ /* 0x000fe80000100000 */
[----:B------:R-:W2:Y:S01]  /*0bf0*/  LDL.U8 R6, [R28] ;  /* 0x000000001c067983 */ /* 0x000ea20000100000 */
[----:B------:R-:W-:Y:S01]  /*0c00*/  IMAD.IADD R24, R1, 0x1, R24 ;  /* 0x0000000101187824 */ /* 0x000fe200078e0218 */
[----:B--2---:R-:W-:-:S04]  /*0c10*/  ISETP.NE.AND P0, PT, R6, RZ, PT ;  /* 0x000000ff0600720c */ /* 0x004fc80003f05270 */
[----:B------:R-:W-:-:S05]  /*0c20*/  SEL R8, R17, RZ, P0 ;  /* 0x000000ff11087207 */ /* 0x000fca0000000000 */
[----:B0-----:R-:W-:-:S05]  /*0c30*/  IMAD.MOV R27, RZ, RZ, -R8 ;  /* 0x000000ffff1b7224 */ /* 0x001fca00078e0a08 */
[----:B------:R-:W-:-:S05]  /*0c40*/  PRMT R27, R27, 0x7710, RZ ;  /* 0x000077101b1b7816 */ /* 0x000fca00000000ff */
[----:B------:R-:W-:-:S05]  /*0c50*/  IMAD.IADD R27, R6, 0x1, R27 ;  /* 0x00000001061b7824 */ /* 0x000fca00078e021b */
[----:B------:R0:W-:Y:S04]  /*0c60*/  STL.U8 [R28], R27 ;  /* 0x0000001b1c007387 */ /* 0x0001e80000100000 */
[----:B------:R-:W2:Y:S01]  /*0c70*/  LDL.U8 R24, [R24] ;  /* 0x0000000018187983 */ /* 0x000ea20000100000 */
[----:B-1----:R-:W-:Y:S02]  /*0c80*/  IADD3 R4, P0, PT, R5, UR4, RZ ;  /* 0x0000000405047c10 */ /* 0x002fe4000ff1e0ff */
[----:B------:R-:W-:-:S03]  /*0c90*/  IADD3 R2, P1, PT, R2, UR4, RZ ;  /* 0x0000000402027c10 */ /* 0x000fc6000ff3e0ff */
[----:B------:R-:W-:Y:S01]  /*0ca0*/  IMAD.X R5, RZ, RZ, UR5, P0 ;  /* 0x00000005ff057e24 */ /* 0x000fe200080e06ff */
[----:B0-----:R-:W-:Y:S01]  /*0cb0*/  IADD3 R27, PT, PT, R3, R10, RZ ;  /* 0x0000000a031b7210 */ /* 0x001fe20007ffe0ff */
[----:B------:R-:W-:Y:S01]  /*0cc0*/  IMAD.X R3, RZ, RZ, UR5, P1 ;  /* 0x00000005ff037e24 */ /* 0x000fe200088e06ff */
[----:B------:R-:W-:Y:S01]  /*0cd0*/  IADD3 R6, P0, PT, R0, UR4, RZ ;  /* 0x0000000400067c10 */ /* 0x000fe2000ff1e0ff */
[----:B------:R-:W-:Y:S01]  /*0ce0*/  IMAD.IADD R29, R20, 0x1, R21 ;  /* 0x00000001141d7824 */ /* 0x000fe200078e0215 */
[----:B------:R-:W-:Y:S02]  /*0cf0*/  IADD3 R10, P1, PT, R19, UR4, RZ ;  /* 0x00000004130a7c10 */ /* 0x000fe4000ff3e0ff */
[----:B------:R-:W-:Y:S01]  /*0d00*/  IADD3 R20, P2, PT, R7, UR4, RZ ;  /* 0x0000000407147c10 */ /* 0x000fe2000ff5e0ff */
[----:B------:R-:W-:Y:S01]  /*0d10*/  IMAD.X R7, RZ, RZ, UR5, P0 ;  /* 0x00000005ff077e24 */ /* 0x000fe200080e06ff */
[----:B------:R0:W-:Y:S01]  /*0d20*/  STG.E.U8 desc[UR6][R4.64], R25 ;  /* 0x0000001904007986 */ /* 0x0001e2000c101106 */
[----:B------:R-:W-:-:S02]  /*0d30*/  IMAD.IADD R19, R16, 0x1, R11 ;  /* 0x0000000110137824 */ /* 0x000fc400078e020b */
[----:B------:R-:W-:Y:S01]  /*0d40*/  IMAD.X R11, RZ, RZ, UR5, P1 ;  /* 0x00000005ff0b7e24 */ /* 0x000fe200088e06ff */
[----:B------:R1:W-:Y:S01]  /*0d50*/  STG.E.U8 desc[UR6][R2.64], R27 ;  /* 0x0000001b02007986 */ /* 0x0003e2000c101106 */
[----:B------:R-:W-:Y:S01]  /*0d60*/  IMAD.X R21, RZ, RZ, UR5, P2 ;  /* 0x00000005ff157e24 */ /* 0x000fe200090e06ff */
[----:B------:R-:W-:Y:S01]  /*0d70*/  IADD3 R12, P1, PT, R12, UR4, RZ ;  /* 0x000000040c0c7c10 */ /* 0x000fe2000ff3e0ff */
[----:B------:R-:W-:Y:S01]  /*0d80*/  IMAD.IADD R15, R15, 0x1, R22 ;  /* 0x000000010f0f7824 */ /* 0x000fe200078e0216 */
[----:B------:R-:W-:Y:S02]  /*0d90*/  IADD3 R23, PT, PT, R14, R23, RZ ;  /* 0x000000170e177210 */ /* 0x000fe40007ffe0ff */
[----:B0-----:R-:W-:Y:S02]  /*0da0*/  IADD3 R4, P3, PT, R9, UR4, RZ ;  /* 0x0000000409047c10 */ /* 0x001fe4000ff7e0ff */
[----:B-1----:R-:W-:Y:S01]  /*0db0*/  IADD3 R2, P2, PT, R13, UR4, RZ ;  /* 0x000000040d027c10 */ /* 0x002fe2000ff5e0ff */
[----:B------:R-:W-:Y:S01]  /*0dc0*/  IMAD.X R13, RZ, RZ, UR5, P1 ;  /* 0x00000005ff0d7e24 */ /* 0x000fe200088e06ff */
[----:B------:R-:W-:Y:S01]  /*0dd0*/  STG.E.U8 desc[UR6][R6.64], R29 ;  /* 0x0000001d06007986 */ /* 0x000fe2000c101106 */
[----:B------:R-:W-:-:S02]  /*0de0*/  IMAD.IADD R17, R17, 0x1, R8 ;  /* 0x0000000111117824 */ /* 0x000fc400078e0208 */
[----:B------:R-:W-:Y:S01]  /*0df0*/  IMAD.X R3, RZ, RZ, UR5, P2 ;  /* 0x00000005ff037e24 */ /* 0x000fe200090e06ff */
[----:B------:R-:W-:Y:S01]  /*0e00*/  STG.E.U8 desc[UR6][R10.64], R19 ;  /* 0x000000130a007986 */ /* 0x000fe2000c101106 */
[----:B------:R-:W-:-:S03]  /*0e10*/  IMAD.X R5, RZ, RZ, UR5, P3 ;  /* 0x00000005ff057e24 */ /* 0x000fc600098e06ff */
[----:B------:R-:W-:Y:S04]  /*0e20*/  STG.E.U8 desc[UR6][R20.64], R15 ;  /* 0x0000000f14007986 */ /* 0x000fe8000c101106 */
[----:B------:R-:W-:Y:S04]  /*0e30*/  STG.E.U8 desc[UR6][R12.64], R23 ;  /* 0x000000170c007986 */ /* 0x000fe8000c101106 */
[----:B------:R-:W-:Y:S01]  /*0e40*/  STG.E.U8 desc[UR6][R2.64], R17 ;  /* 0x0000001102007986 */ /* 0x000fe2000c101106 */
[----:B--2---:R-:W-:-:S04]  /*0e50*/  ISETP.NE.AND P0, PT, R24, RZ, PT ;  /* 0x000000ff1800720c */ /* 0x004fc80003f05270 */
[----:B------:R-:W-:-:S05]  /*0e60*/  SEL R9, R18, RZ, P0 ;  /* 0x000000ff12097207 */ /* 0x000fca0000000000 */
[----:B------:R-:W-:-:S05]  /*0e70*/  IMAD.IADD R9, R18, 0x1, R9 ;  /* 0x0000000112097824 */ /* 0x000fca00078e0209 */
[----:B------:R-:W-:Y:S01]  /*0e80*/  STG.E.U8 desc[UR6][R4.64], R9 ;  /* 0x0000000904007986 */ /* 0x000fe2000c101106 */
[----:B------:R-:W-:Y:S05]  /*0e90*/  EXIT ;  /* 0x000000000000794d */ /* 0x000fea0003800000 */
.L_x_0:
[----:B------:R-:W-:-:S00]  /*0ea0*/  BRA `(.L_x_0) ;  /* 0xfffffffc00fc7947 */ /* 0x000fc0000383ffff */
[----:B------:R-:W-:-:S00]  /*0eb0*/  NOP ;  /* 0x0000000000007918 */ /* 0x000fc00000000000 */
        /* <DEDUP_REMOVED lines=12> */
.L_x_2:


//--------------------- .text._Z9vectorAddPKdS0_Pdi --------------------------
	.section	.text._Z9vectorAddPKdS0_Pdi,"ax",@progbits
	.align	128
        .global         _Z9vectorAddPKdS0_Pdi
        .type           _Z9vectorAddPKdS0_Pdi,@function
        .size           _Z9vectorAddPKdS0_Pdi,(.L_x_3 - _Z9vectorAddPKdS0_Pdi)
        .other          _Z9vectorAddPKdS0_Pdi,@"STO_CUDA_ENTRY STV_DEFAULT"
_Z9vectorAddPKdS0_Pdi:
.text._Z9vectorAddPKdS0_Pdi:
[----:B------:R-:W-:Y:S01]  /*0000*/  LDC R1, c[0x0][0x37c] ;  /* 0x0000df00ff017b82 */ /* 0x000fe20000000800 */
[----:B------:R-:W0:Y:S01]  /*0010*/  S2R R11, SR_CTAID.X ;  /* 0x00000000000b7919 */ /* 0x000e220000002500 */
[----:B------:R-:W0:Y:S01]  /*0020*/  LDCU UR4, c[0x0][0x360] ;  /* 0x00006c00ff0477ac */ /* 0x000e220008000800 */
[----:B------:R-:W0:Y:S01]  /*0030*/  S2R R0, SR_TID.X ;  /* 0x0000000000007919 */ /* 0x000e220000002100 */
[----:B------:R-:W1:Y:S01]  /*0040*/  LDCU UR5, c[0x0][0x398] ;  /* 0x00007300ff0577ac */ /* 0x000e620008000800 */
[----:B0-----:R-:W-:-:S05]  /*0050*/  IMAD R11, R11, UR4, R0 ;  /* 0x000000040b0b7c24 */ /* 0x001fca000f8e0200 */
[----:B-1----:R-:W-:-:S13]  /*0060*/  ISETP.GE.AND P0, PT, R11, UR5, PT ;  /* 0x000000050b007c0c */ /* 0x002fda000bf06270 */
[----:B------:R-:W-:Y:S05]  /*0070*/  @P0 EXIT ;  /* 0x000000000000094d */ /* 0x000fea0003800000 */
[----:B------:R-:W0:Y:S01]  /*0080*/  LDC.64 R2, c[0x0][0x380] ;  /* 0x0000e000ff027b82 */ /* 0x000e220000000a00 */
[----:B------:R-:W1:Y:S07]  /*0090*/  LDCU.64 UR4, c[0x0][0x358] ;  /* 0x00006b00ff0477ac */ /* 0x000e6e0008000a00 */
[----:B------:R-:W2:Y:S08]  /*00a0*/  LDC.64 R4, c[0x0][0x388] ;  /* 0x0000e200ff047b82 */ /* 0x000eb00000000a00 */
[----:B------:R-:W3:Y:S01]  /*00b0*/  LDC.64 R8, c[0x0][0x390] ;  /* 0x0000e400ff087b82 */ /* 0x000ee20000000a00 */
[----:B0-----:R-:W-:-:S06]  /*00c0*/  IMAD.WIDE R2, R11, 0x8, R2 ;  /* 0x000000080b027825 */ /* 0x001fcc00078e0202 */
[----:B-1----:R-:W4:Y:S01]  /*00d0*/  LDG.E.64 R2, desc[UR4][R2.64] ;  /* 0x0000000402027981 */ /* 0x002f22000c1e1b00 */
[----:B--2---:R-:W-:-:S06]  /*00e0*/  IMAD.WIDE R4, R11, 0x8, R4 ;  /* 0x000000080b047825 */ /* 0x004fcc00078e0204 */
[----:B------:R-:W4:Y:S01]  /*00f0*/  LDG.E.64 R4, desc[UR4][R4.64] ;  /* 0x0000000404047981 */ /* 0x000f22000c1e1b00 */
[----:B---3--:R-:W-:Y:S01]  /*0100*/  IMAD.WIDE R8, R11, 0x8, R8 ;  /* 0x000000080b087825 */ /* 0x008fe200078e0208 */
[----:B----4-:R-:W-:-:S07]  /*0110*/  DADD R6, R2, R4 ;  /* 0x0000000002067229 */ /* 0x010fce0000000004 */
[----:B------:R-:W-:Y:S01]  /*0120*/  STG.E.64 desc[UR4][R8.64], R6 ;  /* 0x0000000608007986 */ /* 0x000fe2000c101b04 */
[----:B------:R-:W-:Y:S05]  /*0130*/  EXIT ;  /* 0x000000000000794d */ /* 0x000fea0003800000 */
.L_x_1:
        /* <DEDUP_REMOVED lines=12> */
.L_x_3:


//--------------------- .nv.global.init           --------------------------
	.section	.nv.global.init,"aw",@progbits
.nv.global.init:
	.type		SYMBOL_TABLE,@object
	.size		SYMBOL_TABLE,(.L_0 - SYMBOL_TABLE)
SYMBOL_TABLE:
        /*0000*/ 	.byte	0x30, 0x31, 0x32, 0x33, 0x34, 0x35, 0x36, 0x37, 0x38, 0x39, 0x2b, 0x2d, 0x2a, 0x2f, 0x3d, 0x00
.L_0:


//--------------------- .nv.shared._Z20generate_clue_kernelPKhS0_Phjj --------------------------
	.section	.nv.shared._Z20generate_clue_kernelPKhS0_Phjj,"aw",@nobits
	.sectionflags	@""
.nv.shared._Z20generate_clue_kernelPKhS0_Phjj:
	.zero		1032


//--------------------- .nv.shared.reserved.0     --------------------------
	.section	.nv.shared.reserved.0,"aw",@nobits
	.weak		__nv_reservedSMEM_offset_0_alias
	.size		__nv_reservedSMEM_offset_0_alias, 0, 64
	.other		__nv_reservedSMEM_offset_0_alias,@"STO_CUDA_RESERVED_SHARED STV_DEFAULT"
__nv_reservedSMEM_offset_0_alias:
	.zero		0
	.zero		64


//--------------------- .nv.constant0._Z20generate_clue_kernelPKhS0_Phjj --------------------------
	.section	.nv.constant0._Z20generate_clue_kernelPKhS0_Phjj,"a",@progbits
	.sectionflags	@""
	.align	4
.nv.constant0._Z20generate_clue_kernelPKhS0_Phjj:
	.zero		928


//--------------------- .nv.constant0._Z9vectorAddPKdS0_Pdi --------------------------
	.section	.nv.constant0._Z9vectorAddPKdS0_Pdi,"a",@progbits
	.sectionflags	@""
	.align	4
.nv.constant0._Z9vectorAddPKdS0_Pdi:
	.zero		924


//--------------------- SYMBOLS --------------------------

	.type		.nv.reservedSmem.offset0,@object
	.size		.nv.reservedSmem.offset0,0x4
	.type		.nv.reservedSmem.cap,@object
	.size		.nv.reservedSmem.cap,0x4
